	.headerflags	@"EF_CUDA_TEXMODE_UNIFIED EF_CUDA_64BIT_ADDRESS EF_CUDA_ACCELERATORS EF_CUDA_SM90 EF_CUDA_VIRTUAL_SM(EF_CUDA_SM90)"
	.elftype	@"ET_EXEC"


//--------------------- .nv.info                  --------------------------
	.section	.nv.info,"",@"SHT_CUDA_INFO"
	.align	4


	//----- nvinfo : EIATTR_REGCOUNT
	.align		4
        /*0000*/ 	.byte	0x04, 0x2f
        /*0002*/ 	.short	(.L_3 - .L_2)
	.align		4
.L_2:
        /*0004*/ 	.word	index@(triton_poi_fused__native_batch_norm_legit_no_training_mul_sigmoid_32)
        /*0008*/ 	.word	0x00000022


	//----- nvinfo : EIATTR_MIN_STACK_SIZE
	.align		4
.L_3:
        /*000c*/ 	.byte	0x04, 0x12
        /*000e*/ 	.short	(.L_5 - .L_4)
	.align		4
.L_4:
        /*0010*/ 	.word	index@(triton_poi_fused__native_batch_norm_legit_no_training_mul_sigmoid_32)
        /*0014*/ 	.word	0x00000000


	//----- nvinfo : EIATTR_FRAME_SIZE
	.align		4
.L_5:
        /*0018*/ 	.byte	0x04, 0x11
        /*001a*/ 	.short	(.L_7 - .L_6)
	.align		4
.L_6:
        /*001c*/ 	.word	index@(triton_poi_fused__native_batch_norm_legit_no_training_mul_sigmoid_32)
        /*0020*/ 	.word	0x00000000


	//----- nvinfo : EIATTR_MIN_STACK_SIZE
	.align		4
.L_7:
        /*0024*/ 	.byte	0x04, 0x12
        /*0026*/ 	.short	(.L_9 - .L_8)
	.align		4
.L_8:
        /*0028*/ 	.word	index@(triton_poi_fused__native_batch_norm_legit_no_training_mul_sigmoid_32)
        /*002c*/ 	.word	0x00000000
.L_9:


//--------------------- .nv.info.triton_poi_fused__native_batch_norm_legit_no_training_mul_sigmoid_32 --------------------------
	.section	.nv.info.triton_poi_fused__native_batch_norm_legit_no_training_mul_sigmoid_32,"",@"SHT_CUDA_INFO"
	.sectionflags	@""
	.align	4


	//----- nvinfo : EIATTR_CUDA_API_VERSION
	.align		4
        /*0000*/ 	.byte	0x04, 0x37
        /*0002*/ 	.short	(.L_11 - .L_10)
.L_10:
        /*0004*/ 	.word	0x0000007c


	//----- nvinfo : EIATTR_KPARAM_INFO
	.align		4
.L_11:
        /*0008*/ 	.byte	0x04, 0x17
        /*000a*/ 	.short	(.L_13 - .L_12)
.L_12:
        /*000c*/ 	.word	0x00000000
        /*0010*/ 	.short	0x0006
        /*0012*/ 	.short	0x0030
        /*0014*/ 	.byte	0x00, 0xf0, 0x11, 0x00


	//----- nvinfo : EIATTR_KPARAM_INFO
	.align		4
.L_13:
        /*0018*/ 	.byte	0x04, 0x17
        /*001a*/ 	.short	(.L_15 - .L_14)
.L_14:
        /*001c*/ 	.word	0x00000000
        /*0020*/ 	.short	0x0005
        /*0022*/ 	.short	0x0028
        /*0024*/ 	.byte	0x00, 0xf4, 0x21, 0x00


	//----- nvinfo : EIATTR_KPARAM_INFO
	.align		4
.L_15:
        /*0028*/ 	.byte	0x04, 0x17
        /*002a*/ 	.short	(.L_17 - .L_16)
.L_16:
        /*002c*/ 	.word	0x00000000
        /*0030*/ 	.short	0x0004
        /*0032*/ 	.short	0x0020
        /*0034*/ 	.byte	0x00, 0xf4, 0x21, 0x00


	//----- nvinfo : EIATTR_KPARAM_INFO
	.align		4
.L_17:
        /*0038*/ 	.byte	0x04, 0x17
        /*003a*/ 	.short	(.L_19 - .L_18)
.L_18:
        /*003c*/ 	.word	0x00000000
        /*0040*/ 	.short	0x0003
        /*0042*/ 	.short	0x0018
        /*0044*/ 	.byte	0x00, 0xf4, 0x21, 0x00


	//----- nvinfo : EIATTR_KPARAM_INFO
	.align		4
.L_19:
        /*0048*/ 	.byte	0x04, 0x17
        /*004a*/ 	.short	(.L_21 - .L_20)
.L_20:
        /*004c*/ 	.word	0x00000000
        /*0050*/ 	.short	0x0002
        /*0052*/ 	.short	0x0010
        /*0054*/ 	.byte	0x00, 0xf4, 0x21, 0x00


	//----- nvinfo : EIATTR_KPARAM_INFO
	.align		4
.L_21:
        /*0058*/ 	.byte	0x04, 0x17
        /*005a*/ 	.short	(.L_23 - .L_22)
.L_22:
        /*005c*/ 	.word	0x00000000
        /*0060*/ 	.short	0x0001
        /*0062*/ 	.short	0x0008
        /*0064*/ 	.byte	0x00, 0xf4, 0x21, 0x00


	//----- nvinfo : EIATTR_KPARAM_INFO
	.align		4
.L_23:
        /*0068*/ 	.byte	0x04, 0x17
        /*006a*/ 	.short	(.L_25 - .L_24)
.L_24:
        /*006c*/ 	.word	0x00000000
        /*0070*/ 	.short	0x0000
        /*0072*/ 	.short	0x0000
        /*0074*/ 	.byte	0x00, 0xf4, 0x21, 0x00


	//----- nvinfo : EIATTR_SPARSE_MMA_MASK
	.align		4
.L_25:
        /*0078*/ 	.byte	0x03, 0x50
        /*007a*/ 	.short	0x0000


	//----- nvinfo : EIATTR_MAXREG_COUNT
	.align		4
        /*007c*/ 	.byte	0x03, 0x1b
        /*007e*/ 	.short	0x00ff


	//----- nvinfo : EIATTR_EXIT_INSTR_OFFSETS
	.align		4
        /*0080*/ 	.byte	0x04, 0x1c
        /*0082*/ 	.short	(.L_27 - .L_26)


	//   ....[0]....
.L_26:
        /*0084*/ 	.word	0x00001120


	//   ....[1]....
        /*0088*/ 	.word	0x00001140


	//----- nvinfo : EIATTR_REQNTID
	.align		4
.L_27:
        /*008c*/ 	.byte	0x04, 0x10
        /*008e*/ 	.short	(.L_29 - .L_28)
.L_28:
        /*0090*/ 	.word	0x00000080
        /*0094*/ 	.word	0x00000001
        /*0098*/ 	.word	0x00000001


	//----- nvinfo : EIATTR_CBANK_PARAM_SIZE
	.align		4
.L_29:
        /*009c*/ 	.byte	0x03, 0x19
        /*009e*/ 	.short	0x0034


	//----- nvinfo : EIATTR_PARAM_CBANK
	.align		4
        /*00a0*/ 	.byte	0x04, 0x0a
        /*00a2*/ 	.short	(.L_31 - .L_30)
	.align		4
.L_30:
        /*00a4*/ 	.word	index@(.nv.constant0.triton_poi_fused__native_batch_norm_legit_no_training_mul_sigmoid_32)
        /*00a8*/ 	.short	0x0210
        /*00aa*/ 	.short	0x0034


	//----- nvinfo : EIATTR_SW_WAR
	.align		4
.L_31:
        /*00ac*/ 	.byte	0x04, 0x36
        /*00ae*/ 	.short	(.L_33 - .L_32)
.L_32:
        /*00b0*/ 	.word	0x00000008
.L_33:


//--------------------- .nv.callgraph             --------------------------
	.section	.nv.callgraph,"",@"SHT_CUDA_CALLGRAPH"
	.align	4
	.sectionentsize	8
	.align		4
        /*0000*/ 	.word	0x00000000
	.align		4
        /*0004*/ 	.word	0xffffffff
	.align		4
        /*0008*/ 	.word	0x00000000
	.align		4
        /*000c*/ 	.word	0xfffffffe
	.align		4
        /*0010*/ 	.word	0x00000000
	.align		4
        /*0014*/ 	.word	0xfffffffd
	.align		4
        /*0018*/ 	.word	0x00000000
	.align		4
        /*001c*/ 	.word	0xfffffffc


//--------------------- .nv.constant4             --------------------------
	.section	.nv.constant4,"a",@progbits
	.align	8
	.align		8
.nv.constant4:
        /*0000*/ 	.dword	_$_str
	.align		8
        /*0008*/ 	.dword	_$_str_$_2


//--------------------- .text.triton_poi_fused__native_batch_norm_legit_no_training_mul_sigmoid_32 --------------------------
	.section	.text.triton_poi_fused__native_batch_norm_legit_no_training_mul_sigmoid_32,"ax",@progbits
	.align	128
        .global         triton_poi_fused__native_batch_norm_legit_no_training_mul_sigmoid_32
        .type           triton_poi_fused__native_batch_norm_legit_no_training_mul_sigmoid_32,@function
        .size           triton_poi_fused__native_batch_norm_legit_no_training_mul_sigmoid_32,(.L_x_1 - triton_poi_fused__native_batch_norm_legit_no_training_mul_sigmoid_32)
        .other          triton_poi_fused__native_batch_norm_legit_no_training_mul_sigmoid_32,@"STO_CUDA_ENTRY STV_DEFAULT"
triton_poi_fused__native_batch_norm_legit_no_training_mul_sigmoid_32:
.text.triton_poi_fused__native_batch_norm_legit_no_training_mul_sigmoid_32:
[----:B------:R-:W0:Y:S01]  /*0000*/  LDC R1, c[0x0][0x28] ;  /* 0x00000a00ff017b82 */ /* 0x000e220000000800 */
[----:B------:R-:W1:Y:S07]  /*0010*/  S2R R0, SR_TID.X ;  /* 0x0000000000007919 */ /* 0x000e6e0000002100 */
[----:B------:R-:W2:Y:S01]  /*0020*/  LDC.64 R20, c[0x0][0x218] ;  /* 0x00008600ff147b82 */ /* 0x000ea20000000a00 */
[----:B------:R-:W-:Y:S02]  /*0030*/  CS2R R6, SRZ ;  /* 0x0000000000067805 */ /* 0x000fe4000001ff00 */
[----:B------:R-:W-:Y:S01]  /*0040*/  CS2R R8, SRZ ;  /* 0x0000000000087805 */ /* 0x000fe2000001ff00 */
[----:B------:R-:W3:Y:S01]  /*0050*/  S2R R3, SR_CTAID.X ;  /* 0x0000000000037919 */ /* 0x000ee20000002500 */
[----:B------:R-:W-:Y:S01]  /*0060*/  CS2R R10, SRZ ;  /* 0x00000000000a7805 */ /* 0x000fe2000001ff00 */
[----:B------:R-:W-:-:S02]  /*0070*/  ULDC.64 UR4, c[0x0][0x208] ;  /* 0x0000820000047ab9 */ /* 0x000fc40000000a00 */
[----:B------:R-:W4:Y:S08]  /*0080*/  LDC.64 R24, c[0x0][0x220] ;  /* 0x00008800ff187b82 */ /* 0x000f300000000a00 */
[----:B------:R-:W5:Y:S01]  /*0090*/  LDC.64 R26, c[0x0][0x228] ;  /* 0x00008a00ff1a7b82 */ /* 0x000f620000000a00 */
[----:B-1----:R-:W-:-:S04]  /*00a0*/  SHF.L.U32 R0, R0, 0x2, RZ ;  /* 0x0000000200007819 */ /* 0x002fc800000006ff */
[----:B------:R-:W-:-:S04]  /*00b0*/  LOP3.LUT R0, R0, 0x1fc, RZ, 0xc0, !PT ;  /* 0x000001fc00007812 */ /* 0x000fc800078ec0ff */
[----:B---3--:R-:W-:-:S04]  /*00c0*/  LEA R0, R3, R0, 0xa ;  /* 0x0000000003007211 */ /* 0x008fc800078e50ff */
[----:B------:R-:W-:Y:S01]  /*00d0*/  IADD3 R2, R0, 0x200, RZ ;  /* 0x0000020000027810 */ /* 0x000fe20007ffe0ff */
[----:B--2---:R-:W-:-:S03]  /*00e0*/  IMAD.WIDE R20, R0, 0x4, R20 ;  /* 0x0000000400147825 */ /* 0x004fc600078e0214 */
[C---:B------:R-:W-:Y:S01]  /*00f0*/  ISETP.GE.AND P0, PT, R2.reuse, 0x10800, PT ;  /* 0x000108000200780c */ /* 0x040fe20003f06270 */
[----:B------:R-:W-:-:S05]  /*0100*/  IMAD.HI R3, R2, 0x3e0f83e1, RZ ;  /* 0x3e0f83e102037827 */ /* 0x000fca00078e02ff */
[----:B------:R-:W-:-:S04]  /*0110*/  SHF.R.U32.HI R4, RZ, 0x1f, R3 ;  /* 0x0000001fff047819 */ /* 0x000fc80000011603 */
[----:B------:R-:W-:Y:S02]  /*0120*/  LEA.HI.SX32 R3, R3, R4, 0x18 ;  /* 0x0000000403037211 */ /* 0x000fe400078fc2ff */
[----:B------:R-:W-:-:S03]  /*0130*/  CS2R R4, SRZ ;  /* 0x0000000000047805 */ /* 0x000fc6000001ff00 */
[----:B------:R-:W-:-:S03]  /*0140*/  IMAD R2, R3, -0x420, R2 ;  /* 0xfffffbe003027824 */ /* 0x000fc600078e0202 */
[----:B------:R-:W2:Y:S01]  /*0150*/  @!P0 LDG.E.128 R4, desc[UR4][R20.64+0x800] ;  /* 0x0008000414048981 */ /* 0x000ea2000c1e1d00 */
[----:B----4-:R-:W-:-:S05]  /*0160*/  IMAD.WIDE R16, R2, 0x4, R24 ;  /* 0x0000000402107825 */ /* 0x010fca00078e0218 */
[----:B------:R1:W2:Y:S01]  /*0170*/  @!P0 LDG.E.EL.128 R8, desc[UR4][R16.64] ;  /* 0x0000000410088981 */ /* 0x0002a2000c2e1d00 */
[----:B------:R-:W-:-:S05]  /*0180*/  IMAD.HI R3, R0, 0x3e0f83e1, RZ ;  /* 0x3e0f83e100037827 */ /* 0x000fca00078e02ff */
[----:B------:R-:W-:Y:S02]  /*0190*/  SHF.R.U32.HI R12, RZ, 0x1f, R3 ;  /* 0x0000001fff0c7819 */ /* 0x000fe40000011603 */
[----:B------:R-:W-:Y:S02]  /*01a0*/  ISETP.GE.AND P1, PT, R0, 0x10800, PT ;  /* 0x000108000000780c */ /* 0x000fe40003f26270 */
[----:B------:R-:W-:Y:S02]  /*01b0*/  LEA.HI.SX32 R3, R3, R12, 0x18 ;  /* 0x0000000c03037211 */ /* 0x000fe400078fc2ff */
[----:B-1----:R-:W-:Y:S02]  /*01c0*/  CS2R R16, SRZ ;  /* 0x0000000000107805 */ /* 0x002fe4000001ff00 */
[----:B------:R-:W-:Y:S01]  /*01d0*/  CS2R R18, SRZ ;  /* 0x0000000000127805 */ /* 0x000fe2000001ff00 */
[----:B------:R-:W-:Y:S01]  /*01e0*/  IMAD R3, R3, -0x420, R0 ;  /* 0xfffffbe003037824 */ /* 0x000fe200078e0200 */
[----:B------:R-:W-:-:S03]  /*01f0*/  CS2R R12, SRZ ;  /* 0x00000000000c7805 */ /* 0x000fc6000001ff00 */
[----:B------:R-:W-:Y:S01]  /*0200*/  IMAD.WIDE R28, R3, 0x4, R24 ;  /* 0x00000004031c7825 */ /* 0x000fe200078e0218 */
[----:B------:R-:W-:Y:S02]  /*0210*/  CS2R R24, SRZ ;  /* 0x0000000000187805 */ /* 0x000fe4000001ff00 */
[----:B------:R-:W-:Y:S02]  /*0220*/  CS2R R14, SRZ ;  /* 0x00000000000e7805 */ /* 0x000fe4000001ff00 */
[----:B------:R-:W-:-:S04]  /*0230*/  CS2R R22, SRZ ;  /* 0x0000000000167805 */ /* 0x000fc8000001ff00 */
[----:B------:R1:W3:Y:S02]  /*0240*/  @!P1 LDG.E.128 R12, desc[UR4][R20.64] ;  /* 0x00000004140c9981 */ /* 0x0002e4000c1e1d00 */
[----:B-1----:R-:W-:-:S06]  /*0250*/  CS2R R20, SRZ ;  /* 0x0000000000147805 */ /* 0x002fcc000001ff00 */
[----:B------:R-:W3:Y:S01]  /*0260*/  @!P1 LDG.E.EL.128 R20, desc[UR4][R28.64] ;  /* 0x000000041c149981 */ /* 0x000ee2000c2e1d00 */
[----:B--2---:R-:W-:Y:S01]  /*0270*/  FADD R7, -R11, R7 ;  /* 0x000000070b077221 */ /* 0x004fe20000000100 */
[----:B------:R-:W-:Y:S01]  /*0280*/  FADD R6, -R10, R6 ;  /* 0x000000060a067221 */ /* 0x000fe20000000100 */
[----:B-----5:R-:W-:-:S05]  /*0290*/  IMAD.WIDE R10, R3, 0x4, R26 ;  /* 0x00000004030a7825 */ /* 0x020fca00078e021a */
[----:B------:R1:W2:Y:S02]  /*02a0*/  @!P1 LDG.E.EL.128 R16, desc[UR4][R10.64] ;  /* 0x000000040a109981 */ /* 0x0002a4000c2e1d00 */
[----:B-1----:R-:W-:Y:S01]  /*02b0*/  IMAD.WIDE R10, R2, 0x4, R26 ;  /* 0x00000004020a7825 */ /* 0x002fe200078e021a */
[----:B------:R-:W-:-:S06]  /*02c0*/  CS2R R26, SRZ ;  /* 0x00000000001a7805 */ /* 0x000fcc000001ff00 */
[----:B------:R1:W4:Y:S01]  /*02d0*/  @!P0 LDG.E.EL.128 R24, desc[UR4][R10.64] ;  /* 0x000000040a188981 */ /* 0x000322000c2e1d00 */
[----:B------:R-:W-:Y:S01]  /*02e0*/  FADD R5, -R9, R5 ;  /* 0x0000000509057221 */ /* 0x000fe20000000100 */
[----:B------:R-:W-:Y:S01]  /*02f0*/  FADD R8, -R8, R4 ;  /* 0x0000000408087221 */ /* 0x000fe20000000100 */
[----:B------:R-:W-:Y:S01]  /*0300*/  HFMA2.MMA R4, -RZ, RZ, 1.625, 0 ;  /* 0x3e800000ff047435 */ /* 0x000fe200000001ff */
[----:B---3--:R-:W-:Y:S01]  /*0310*/  FADD R15, -R23, R15 ;  /* 0x0000000f170f7221 */ /* 0x008fe20000000100 */
[----:B------:R-:W-:Y:S01]  /*0320*/  FADD R12, -R20, R12 ;  /* 0x0000000c140c7221 */ /* 0x000fe20000000100 */
[----:B------:R-:W-:Y:S01]  /*0330*/  FADD R21, -R21, R13 ;  /* 0x0000000d15157221 */ /* 0x000fe20000000100 */
[----:B------:R-:W-:Y:S01]  /*0340*/  FADD R14, -R22, R14 ;  /* 0x0000000e160e7221 */ /* 0x000fe20000000100 */
[----:B--2---:R-:W-:Y:S01]  /*0350*/  FADD R9, R16, 9.9999997473787516356e-06 ;  /* 0x3727c5ac10097421 */ /* 0x004fe20000000000 */
[----:B------:R-:W-:-:S05]  /*0360*/  FADD R30, R17, 9.9999997473787516356e-06 ;  /* 0x3727c5ac111e7421 */ /* 0x000fca0000000000 */
[----:B------:R-:W2:Y:S01]  /*0370*/  MUFU.SQRT R9, R9 ;  /* 0x0000000900097308 */ /* 0x000ea20000002000 */
[----:B------:R-:W-:Y:S01]  /*0380*/  FADD R28, R18, 9.9999997473787516356e-06 ;  /* 0x3727c5ac121c7421 */ /* 0x000fe20000000000 */
[----:B------:R-:W-:-:S06]  /*0390*/  FADD R19, R19, 9.9999997473787516356e-06 ;  /* 0x3727c5ac13137421 */ /* 0x000fcc0000000000 */
[----:B-1----:R1:W3:Y:S01]  /*03a0*/  MUFU.SQRT R10, R30 ;  /* 0x0000001e000a7308 */ /* 0x0022e20000002000 */
[----:B--2---:R-:W-:-:S07]  /*03b0*/  FSETP.GT.AND P6, PT, R9, 8.50705917302346158658e+37, PT ;  /* 0x7e8000000900780b */ /* 0x004fce0003fc4000 */
[----:B------:R-:W2:Y:S01]  /*03c0*/  MUFU.SQRT R11, R28 ;  /* 0x0000001c000b7308 */ /* 0x000ea20000002000 */
[----:B------:R-:W-:Y:S01]  /*03d0*/  FSETP.GEU.AND P2, PT, R9, 1.175494350822287508e-38, PT ;  /* 0x008000000900780b */ /* 0x000fe20003f4e000 */
[----:B----4-:R-:W-:Y:S01]  /*03e0*/  FADD R24, R24, 9.9999997473787516356e-06 ;  /* 0x3727c5ac18187421 */ /* 0x010fe20000000000 */
[----:B------:R-:W-:Y:S01]  /*03f0*/  FADD R25, R25, 9.9999997473787516356e-06 ;  /* 0x3727c5ac19197421 */ /* 0x000fe20000000000 */
[----:B------:R-:W-:Y:S01]  /*0400*/  FADD R26, R26, 9.9999997473787516356e-06 ;  /* 0x3727c5ac1a1a7421 */ /* 0x000fe20000000000 */
[----:B------:R-:W-:Y:S01]  /*0410*/  FADD R27, R27, 9.9999997473787516356e-06 ;  /* 0x3727c5ac1b1b7421 */ /* 0x000fe20000000000 */
[----:B-1----:R-:W1:Y:S02]  /*0420*/  LDC.64 R30, c[0x0][0x238] ;  /* 0x00008e00ff1e7b82 */ /* 0x002e640000000a00 */
[----:B------:R-:W4:Y:S01]  /*0430*/  MUFU.SQRT R16, R19 ;  /* 0x0000001300107308 */ /* 0x000f220000002000 */
[----:B---3--:R-:W-:Y:S01]  /*0440*/  FSETP.GT.AND P3, PT, R10, 8.50705917302346158658e+37, PT ;  /* 0x7e8000000a00780b */ /* 0x008fe20003f64000 */
[----:B------:R-:W-:-:S06]  /*0450*/  @P6 FMUL R9, R9, 0.25 ;  /* 0x3e80000009096820 */ /* 0x000fcc0000400000 */
[----:B------:R3:W-:Y:S01]  /*0460*/  MUFU.SQRT R17, R24 ;  /* 0x0000001800117308 */ /* 0x0007e20000002000 */
[----:B--2---:R-:W-:Y:S01]  /*0470*/  FSETP.GT.AND P4, PT, R11, 8.50705917302346158658e+37, PT ;  /* 0x7e8000000b00780b */ /* 0x004fe20003f84000 */
[----:B------:R-:W-:Y:S01]  /*0480*/  @!P2 FMUL R9, R9, 16777216 ;  /* 0x4b8000000909a820 */ /* 0x000fe20000400000 */
[----:B------:R-:W-:-:S05]  /*0490*/  FSETP.GEU.AND P5, PT, R10, 1.175494350822287508e-38, PT ;  /* 0x008000000a00780b */ /* 0x000fca0003fae000 */
[----:B------:R2:W5:Y:S01]  /*04a0*/  MUFU.SQRT R18, R25 ;  /* 0x0000001900127308 */ /* 0x0005620000002000 */
[----:B---3--:R-:W-:Y:S02]  /*04b0*/  FSEL R24, R4, 1, P6 ;  /* 0x3f80000004187808 */ /* 0x008fe40003000000 */
[----:B----4-:R-:W-:Y:S01]  /*04c0*/  FSETP.GT.AND P6, PT, R16, 8.50705917302346158658e+37, PT ;  /* 0x7e8000001000780b */ /* 0x010fe20003fc4000 */
[----:B------:R-:W-:Y:S01]  /*04d0*/  @P3 FMUL R10, R10, 0.25 ;  /* 0x3e8000000a0a3820 */ /* 0x000fe20000400000 */
[----:B------:R-:W-:Y:S01]  /*04e0*/  FSEL R20, R4, 1, P3 ;  /* 0x3f80000004147808 */ /* 0x000fe20001800000 */
[----:B------:R-:W-:Y:S01]  /*04f0*/  @!P2 FMUL R24, R24, 16777216 ;  /* 0x4b8000001818a820 */ /* 0x000fe20000400000 */
[C---:B------:R-:W-:Y:S01]  /*0500*/  FSETP.GEU.AND P2, PT, R11.reuse, 1.175494350822287508e-38, PT ;  /* 0x008000000b00780b */ /* 0x040fe20003f4e000 */
[----:B------:R-:W3:Y:S01]  /*0510*/  MUFU.SQRT R23, R26 ;  /* 0x0000001a00177308 */ /* 0x000ee20000002000 */
[----:B------:R-:W-:Y:S01]  /*0520*/  FSETP.GEU.AND P3, PT, R16, 1.175494350822287508e-38, PT ;  /* 0x008000001000780b */ /* 0x000fe20003f6e000 */
[----:B------:R-:W-:Y:S01]  /*0530*/  @P4 FMUL R11, R11, 0.25 ;  /* 0x3e8000000b0b4820 */ /* 0x000fe20000400000 */
[----:B------:R-:W-:-:S02]  /*0540*/  FSEL R13, R4, 1, P4 ;  /* 0x3f800000040d7808 */ /* 0x000fc40002000000 */
[----:B--2---:R-:W-:-:S03]  /*0550*/  FSEL R25, R4, 1, P6 ;  /* 0x3f80000004197808 */ /* 0x004fc60003000000 */
[----:B------:R-:W-:Y:S01]  /*0560*/  MUFU.SQRT R19, R27 ;  /* 0x0000001b00137308 */ /* 0x000fe20000002000 */
[----:B------:R-:W-:Y:S01]  /*0570*/  @P6 FMUL R16, R16, 0.25 ;  /* 0x3e80000010106820 */ /* 0x000fe20000400000 */
[----:B-----5:R-:W-:Y:S02]  /*0580*/  FSETP.GT.AND P6, PT, R18, 8.50705917302346158658e+37, PT ;  /* 0x7e8000001200780b */ /* 0x020fe40003fc4000 */
[----:B------:R-:W-:-:S04]  /*0590*/  FSETP.GT.AND P4, PT, R17, 8.50705917302346158658e+37, PT ;  /* 0x7e8000001100780b */ /* 0x000fc80003f84000 */
[----:B------:R-:W2:Y:S01]  /*05a0*/  MUFU.RCP R9, R9 ;  /* 0x0000000900097308 */ /* 0x000ea20000001000 */
[----:B------:R-:W-:Y:S01]  /*05b0*/  @!P2 FMUL R11, R11, 16777216 ;  /* 0x4b8000000b0ba820 */ /* 0x000fe20000400000 */
[----:B------:R-:W-:Y:S01]  /*05c0*/  @!P2 FMUL R13, R13, 16777216 ;  /* 0x4b8000000d0da820 */ /* 0x000fe20000400000 */
[----:B---3--:R-:W-:Y:S01]  /*05d0*/  FSETP.GT.AND P2, PT, R23, 8.50705917302346158658e+37, PT ;  /* 0x7e8000001700780b */ /* 0x008fe20003f44000 */
[----:B------:R-:W-:Y:S01]  /*05e0*/  @!P3 FMUL R16, R16, 16777216 ;  /* 0x4b8000001010b820 */ /* 0x000fe20000400000 */
[----:B------:R-:W-:Y:S01]  /*05f0*/  @!P5 FMUL R10, R10, 16777216 ;  /* 0x4b8000000a0ad820 */ /* 0x000fe20000400000 */
[----:B------:R-:W-:Y:S01]  /*0600*/  @!P5 FMUL R20, R20, 16777216 ;  /* 0x4b8000001414d820 */ /* 0x000fe20000400000 */
[----:B------:R-:W-:Y:S01]  /*0610*/  FSETP.GEU.AND P5, PT, R17, 1.175494350822287508e-38, PT ;  /* 0x008000001100780b */ /* 0x000fe20003fae000 */
[----:B------:R-:W-:Y:S01]  /*0620*/  MUFU.RCP R11, R11 ;  /* 0x0000000b000b7308 */ /* 0x000fe20000001000 */
[----:B------:R-:W-:Y:S01]  /*0630*/  @!P3 FMUL R25, R25, 16777216 ;  /* 0x4b8000001919b820 */ /* 0x000fe20000400000 */
[C---:B------:R-:W-:Y:S01]  /*0640*/  FSETP.GEU.AND P3, PT, R18.reuse, 1.175494350822287508e-38, PT ;  /* 0x008000001200780b */ /* 0x040fe20003f6e000 */
[----:B------:R-:W-:-:S05]  /*0650*/  @P6 FMUL R18, R18, 0.25 ;  /* 0x3e80000012126820 */ /* 0x000fca0000400000 */
[----:B------:R-:W3:Y:S01]  /*0660*/  MUFU.RCP R16, R16 ;  /* 0x0000001000107308 */ /* 0x000ee20000001000 */
[----:B--2---:R-:W-:Y:S01]  /*0670*/  FMUL R24, R9, R24 ;  /* 0x0000001809187220 */ /* 0x004fe20000400000 */
[----:B------:R-:W-:Y:S01]  /*0680*/  @P4 FMUL R17, R17, 0.25 ;  /* 0x3e80000011114820 */ /* 0x000fe20000400000 */
[----:B------:R-:W-:-:S05]  /*0690*/  FSEL R9, R4, 1, P4 ;  /* 0x3f80000004097808 */ /* 0x000fca0002000000 */
[----:B------:R2:W-:Y:S01]  /*06a0*/  MUFU.RCP R22, R10 ;  /* 0x0000000a00167308 */ /* 0x0005e20000001000 */
[C---:B------:R-:W-:Y:S01]  /*06b0*/  FSETP.GEU.AND P4, PT, R23.reuse, 1.175494350822287508e-38, PT ;  /* 0x008000001700780b */ /* 0x040fe20003f8e000 */
[----:B------:R-:W-:Y:S01]  /*06c0*/  @P2 FMUL R23, R23, 0.25 ;  /* 0x3e80000017172820 */ /* 0x000fe20000400000 */
[C---:B------:R-:W-:Y:S02]  /*06d0*/  FSEL R26, R4.reuse, 1, P2 ;  /* 0x3f800000041a7808 */ /* 0x040fe40001000000 */
[----:B--2---:R-:W-:Y:S02]  /*06e0*/  FSEL R10, R4, 1, P6 ;  /* 0x3f800000040a7808 */ /* 0x004fe40003000000 */
[C---:B------:R-:W-:Y:S02]  /*06f0*/  FSETP.GT.AND P6, PT, R19.reuse, 8.50705917302346158658e+37, PT ;  /* 0x7e8000001300780b */ /* 0x040fe40003fc4000 */
[----:B------:R-:W-:Y:S01]  /*0700*/  FSETP.GEU.AND P2, PT, R19, 1.175494350822287508e-38, PT ;  /* 0x008000001300780b */ /* 0x000fe20003f4e000 */
[----:B------:R-:W-:Y:S01]  /*0710*/  @!P5 FMUL R17, R17, 16777216 ;  /* 0x4b8000001111d820 */ /* 0x000fe20000400000 */
[----:B---3--:R-:W-:Y:S01]  /*0720*/  FMUL R25, R16, R25 ;  /* 0x0000001910197220 */ /* 0x008fe20000400000 */
[----:B------:R-:W-:Y:S01]  /*0730*/  FMUL R11, R11, R13 ;  /* 0x0000000d0b0b7220 */ /* 0x000fe20000400000 */
[----:B------:R-:W-:Y:S01]  /*0740*/  FMUL R16, R12, R24 ;  /* 0x000000180c107220 */ /* 0x000fe20000400000 */
[----:B------:R-:W-:Y:S01]  /*0750*/  @!P3 FMUL R18, R18, 16777216 ;  /* 0x4b8000001212b820 */ /* 0x000fe20000400000 */
[----:B------:R-:W2:Y:S01]  /*0760*/  LDC.64 R12, c[0x0][0x230] ;  /* 0x00008c00ff0c7b82 */ /* 0x000ea20000000a00 */
[----:B------:R-:W3:Y:S04]  /*0770*/  MUFU.RCP R17, R17 ;  /* 0x0000001100117308 */ /* 0x000ee80000001000 */
[----:B------:R-:W-:Y:S01]  /*0780*/  @P6 FMUL R19, R19, 0.25 ;  /* 0x3e80000013136820 */ /* 0x000fe20000400000 */
[----:B------:R-:W-:-:S03]  /*0790*/  @!P4 FMUL R23, R23, 16777216 ;  /* 0x4b8000001717c820 */ /* 0x000fc60000400000 */
[----:B------:R-:W-:Y:S01]  /*07a0*/  @!P2 FMUL R19, R19, 16777216 ;  /* 0x4b8000001313a820 */ /* 0x000fe20000400000 */
[----:B------:R-:W4:Y:S01]  /*07b0*/  MUFU.RCP R18, R18 ;  /* 0x0000001200127308 */ /* 0x000f220000001000 */
[----:B------:R-:W-:Y:S01]  /*07c0*/  FMUL R24, R14, R11 ;  /* 0x0000000b0e187220 */ /* 0x000fe20000400000 */
[----:B------:R-:W-:-:S06]  /*07d0*/  FSEL R14, R4, 1, P6 ;  /* 0x3f800000040e7808 */ /* 0x000fcc0003000000 */
[----:B------:R-:W5:Y:S01]  /*07e0*/  MUFU.RCP R27, R19 ;  /* 0x00000013001b7308 */ /* 0x000f620000001000 */
[----:B------:R-:W-:Y:S01]  /*07f0*/  @!P5 FMUL R9, R9, 16777216 ;  /* 0x4b8000000909d820 */ /* 0x000fe20000400000 */
[----:B------:R-:W-:-:S06]  /*0800*/  @!P3 FMUL R10, R10, 16777216 ;  /* 0x4b8000000a0ab820 */ /* 0x000fcc0000400000 */
[----:B------:R-:W1:Y:S01]  /*0810*/  MUFU.RCP R23, R23 ;  /* 0x0000001700177308 */ /* 0x000e620000001000 */
[----:B---3--:R-:W-:Y:S01]  /*0820*/  FMUL R17, R17, R9 ;  /* 0x0000000911117220 */ /* 0x008fe20000400000 */
[----:B------:R-:W-:Y:S01]  /*0830*/  @!P2 FMUL R14, R14, 16777216 ;  /* 0x4b8000000e0ea820 */ /* 0x000fe20000400000 */
[----:B----4-:R-:W-:Y:S01]  /*0840*/  FMUL R18, R18, R10 ;  /* 0x0000000a12127220 */ /* 0x010fe20000400000 */
[----:B------:R-:W-:Y:S01]  /*0850*/  FMUL R25, R15, R25 ;  /* 0x000000190f197220 */ /* 0x000fe20000400000 */
[----:B------:R-:W-:Y:S01]  /*0860*/  FMUL R28, R8, R17 ;  /* 0x00000011081c7220 */ /* 0x000fe20000400000 */
[----:B------:R-:W-:Y:S01]  /*0870*/  CS2R R8, SRZ ;  /* 0x0000000000087805 */ /* 0x000fe2000001ff00 */
[----:B-----5:R-:W-:Y:S01]  /*0880*/  FMUL R27, R27, R14 ;  /* 0x0000000e1b1b7220 */ /* 0x020fe20000400000 */
[----:B------:R-:W-:Y:S01]  /*0890*/  CS2R R10, SRZ ;  /* 0x00000000000a7805 */ /* 0x000fe2000001ff00 */
[----:B------:R-:W-:Y:S01]  /*08a0*/  @!P4 FMUL R26, R26, 16777216 ;  /* 0x4b8000001a1ac820 */ /* 0x000fe20000400000 */
[----:B--2---:R-:W-:-:S04]  /*08b0*/  IMAD.WIDE R14, R3, 0x4, R12 ;  /* 0x00000004030e7825 */ /* 0x004fc800078e020c */
[----:B------:R-:W-:Y:S01]  /*08c0*/  FMUL R20, R22, R20 ;  /* 0x0000001416147220 */ /* 0x000fe20000400000 */
[----:B------:R-:W-:Y:S01]  /*08d0*/  FMUL R5, R5, R18 ;  /* 0x0000001205057220 */ /* 0x000fe20000400000 */
[----:B01----:R-:W-:Y:S01]  /*08e0*/  FMUL R26, R23, R26 ;  /* 0x0000001a171a7220 */ /* 0x003fe20000400000 */
[----:B------:R-:W-:Y:S01]  /*08f0*/  IMAD.WIDE R22, R2, 0x4, R12 ;  /* 0x0000000402167825 */ /* 0x000fe200078e020c */
[----:B------:R0:W2:Y:S01]  /*0900*/  @!P1 LDG.E.EL.128 R8, desc[UR4][R14.64] ;  /* 0x000000040e089981 */ /* 0x0000a2000c2e1d00 */
[----:B------:R-:W-:Y:S02]  /*0910*/  CS2R R12, SRZ ;  /* 0x00000000000c7805 */ /* 0x000fe4000001ff00 */
[----:B------:R-:W-:Y:S01]  /*0920*/  IMAD.WIDE R18, R3, 0x4, R30 ;  /* 0x0000000403127825 */ /* 0x000fe200078e021e */
[----:B0-----:R-:W-:-:S06]  /*0930*/  CS2R R14, SRZ ;  /* 0x00000000000e7805 */ /* 0x001fcc000001ff00 */
[----:B------:R0:W2:Y:S01]  /*0940*/  @!P1 LDG.E.EL.128 R12, desc[UR4][R18.64] ;  /* 0x00000004120c9981 */ /* 0x0000a2000c2e1d00 */
[----:B------:R-:W-:Y:S01]  /*0950*/  FMUL R20, R21, R20 ;  /* 0x0000001415147220 */ /* 0x000fe20000400000 */
[----:B------:R-:W-:Y:S01]  /*0960*/  IMAD.WIDE R2, R2, 0x4, R30 ;  /* 0x0000000402027825 */ /* 0x000fe200078e021e */
[----:B0-----:R-:W-:-:S03]  /*0970*/  CS2R R18, SRZ ;  /* 0x0000000000127805 */ /* 0x001fc6000001ff00 */
[----:B--2---:R-:W-:Y:S01]  /*0980*/  FFMA R8, R16, R8, R12 ;  /* 0x0000000810087223 */ /* 0x004fe2000000000c */
[----:B------:R-:W-:Y:S01]  /*0990*/  CS2R R16, SRZ ;  /* 0x0000000000107805 */ /* 0x000fe2000001ff00 */
[----:B------:R-:W-:Y:S01]  /*09a0*/  FFMA R9, R20, R9, R13 ;  /* 0x0000000914097223 */ /* 0x000fe2000000000d */
[----:B------:R-:W-:-:S04]  /*09b0*/  CS2R R20, SRZ ;  /* 0x0000000000147805 */ /* 0x000fc8000001ff00 */
[----:B------:R0:W2:Y:S02]  /*09c0*/  @!P0 LDG.E.EL.128 R16, desc[UR4][R22.64] ;  /* 0x0000000416108981 */ /* 0x0000a4000c2e1d00 */
[----:B0-----:R-:W-:-:S06]  /*09d0*/  CS2R R22, SRZ ;  /* 0x0000000000167805 */ /* 0x001fcc000001ff00 */
[----:B------:R0:W2:Y:S01]  /*09e0*/  @!P0 LDG.E.EL.128 R20, desc[UR4][R2.64] ;  /* 0x0000000402148981 */ /* 0x0000a2000c2e1d00 */
[----:B------:R-:W-:-:S04]  /*09f0*/  FADD R12, RZ, -R8 ;  /* 0x80000008ff0c7221 */ /* 0x000fc80000000000 */
[----:B------:R-:W-:-:S05]  /*0a00*/  FMUL R29, R12, 1.4426950216293334961 ;  /* 0x3fb8aa3b0c1d7820 */ /* 0x000fca0000400000 */
[----:B------:R-:W-:Y:S01]  /*0a10*/  FSETP.GEU.AND P2, PT, R29, -126, PT ;  /* 0xc2fc00001d00780b */ /* 0x000fe20003f4e000 */
[----:B------:R-:W-:Y:S01]  /*0a20*/  FFMA R10, R24, R10, R14 ;  /* 0x0000000a180a7223 */ /* 0x000fe2000000000e */
[----:B------:R-:W-:-:S03]  /*0a30*/  FADD R12, RZ, -R9 ;  /* 0x80000009ff0c7221 */ /* 0x000fc60000000000 */
[----:B------:R-:W-:Y:S01]  /*0a40*/  FADD R14, RZ, -R10 ;  /* 0x8000000aff0e7221 */ /* 0x000fe20000000000 */
[----:B------:R-:W-:-:S07]  /*0a50*/  FMUL R12, R12, 1.4426950216293334961 ;  /* 0x3fb8aa3b0c0c7820 */ /* 0x000fce0000400000 */
[----:B------:R-:W-:Y:S01]  /*0a60*/  @!P2 FMUL R29, R29, 0.5 ;  /* 0x3f0000001d1da820 */ /* 0x000fe20000400000 */
[----:B0-----:R-:W-:-:S03]  /*0a70*/  FMUL R2, R14, 1.4426950216293334961 ;  /* 0x3fb8aa3b0e027820 */ /* 0x001fc60000400000 */
[----:B------:R-:W0:Y:S01]  /*0a80*/  MUFU.EX2 R13, R29 ;  /* 0x0000001d000d7308 */ /* 0x000e220000000800 */
[----:B------:R-:W-:Y:S02]  /*0a90*/  FSETP.GEU.AND P3, PT, R12, -126, PT ;  /* 0xc2fc00000c00780b */ /* 0x000fe40003f6e000 */
[----:B------:R-:W-:Y:S01]  /*0aa0*/  FSETP.GEU.AND P4, PT, R2, -126, PT ;  /* 0xc2fc00000200780b */ /* 0x000fe20003f8e000 */
[----:B------:R-:W-:Y:S01]  /*0ab0*/  FFMA R11, R25, R11, R15 ;  /* 0x0000000b190b7223 */ /* 0x000fe2000000000f */
[----:B------:R-:W-:Y:S01]  /*0ac0*/  FMUL R3, R6, R26 ;  /* 0x0000001a06037220 */ /* 0x000fe20000400000 */
[----:B------:R-:W-:Y:S01]  /*0ad0*/  FMUL R14, R7, R27 ;  /* 0x0000001b070e7220 */ /* 0x000fe20000400000 */
[----:B0-----:R-:W-:-:S07]  /*0ae0*/  @!P2 FMUL R13, R13, R13 ;  /* 0x0000000d0d0da220 */ /* 0x001fce0000400000 */
[----:B------:R-:W-:Y:S02]  /*0af0*/  @!P3 FMUL R12, R12, 0.5 ;  /* 0x3f0000000c0cb820 */ /* 0x000fe40000400000 */
[----:B------:R-:W-:Y:S01]  /*0b00*/  @!P4 FMUL R2, R2, 0.5 ;  /* 0x3f0000000202c820 */ /* 0x000fe20000400000 */
[----:B------:R-:W-:-:S03]  /*0b10*/  FADD R13, R13, 1 ;  /* 0x3f8000000d0d7421 */ /* 0x000fc60000000000 */
[----:B------:R-:W0:Y:S02]  /*0b20*/  MUFU.EX2 R12, R12 ;  /* 0x0000000c000c7308 */ /* 0x000e240000000800 */
[----:B------:R-:W-:Y:S01]  /*0b30*/  FSETP.GT.AND P2, PT, R13, 8.50705917302346158658e+37, PT ;  /* 0x7e8000000d00780b */ /* 0x000fe20003f44000 */
[----:B------:R-:W-:-:S05]  /*0b40*/  FADD R6, RZ, -R11 ;  /* 0x8000000bff067221 */ /* 0x000fca0000000000 */
[----:B------:R-:W1:Y:S01]  /*0b50*/  MUFU.EX2 R2, R2 ;  /* 0x0000000200027308 */ /* 0x000e620000000800 */
[----:B------:R-:W-:-:S05]  /*0b60*/  FMUL R6, R6, 1.4426950216293334961 ;  /* 0x3fb8aa3b06067820 */ /* 0x000fca0000400000 */
[----:B------:R-:W-:Y:S01]  /*0b70*/  FSETP.GEU.AND P5, PT, R6, -126, PT ;  /* 0xc2fc00000600780b */ /* 0x000fe20003fae000 */
[----:B------:R-:W-:Y:S01]  /*0b80*/  @P2 FMUL R13, R13, 0.25 ;  /* 0x3e8000000d0d2820 */ /* 0x000fe20000400000 */
[----:B0-----:R-:W-:Y:S01]  /*0b90*/  @!P3 FMUL R12, R12, R12 ;  /* 0x0000000c0c0cb220 */ /* 0x001fe20000400000 */
[----:B-1----:R-:W-:-:S10]  /*0ba0*/  @!P4 FMUL R2, R2, R2 ;  /* 0x000000020202c220 */ /* 0x002fd40000400000 */
[----:B------:R-:W-:Y:S01]  /*0bb0*/  @!P5 FMUL R6, R6, 0.5 ;  /* 0x3f0000000606d820 */ /* 0x000fe20000400000 */
[----:B------:R-:W-:Y:S01]  /*0bc0*/  FADD R2, R2, 1 ;  /* 0x3f80000002027421 */ /* 0x000fe20000000000 */
[----:B------:R-:W-:Y:S01]  /*0bd0*/  FADD R12, R12, 1 ;  /* 0x3f8000000c0c7421 */ /* 0x000fe20000000000 */
[----:B--2---:R-:W-:Y:S01]  /*0be0*/  FFMA R16, R28, R16, R20 ;  /* 0x000000101c107223 */ /* 0x004fe20000000014 */
[----:B------:R-:W-:-:S03]  /*0bf0*/  FFMA R5, R5, R17, R21 ;  /* 0x0000001105057223 */ /* 0x000fc60000000015 */
[----:B------:R-:W-:Y:S01]  /*0c00*/  FADD R7, RZ, -R16 ;  /* 0x80000010ff077221 */ /* 0x000fe20000000000 */
[----:B------:R-:W-:Y:S01]  /*0c10*/  FFMA R18, R3, R18, R22 ;  /* 0x0000001203127223 */ /* 0x000fe20000000016 */
[----:B------:R-:W-:Y:S01]  /*0c20*/  FADD R3, RZ, -R5 ;  /* 0x80000005ff037221 */ /* 0x000fe20000000000 */
[----:B------:R-:W-:Y:S01]  /*0c30*/  FFMA R19, R14, R19, R23 ;  /* 0x000000130e137223 */ /* 0x000fe20000000017 */
[----:B------:R-:W-:Y:S01]  /*0c40*/  FMUL R15, R7, 1.4426950216293334961 ;  /* 0x3fb8aa3b070f7820 */ /* 0x000fe20000400000 */
[----:B------:R-:W-:Y:S01]  /*0c50*/  FADD R7, RZ, -R18 ;  /* 0x80000012ff077221 */ /* 0x000fe20000000000 */
[----:B------:R-:W-:Y:S01]  /*0c60*/  FMUL R17, R3, 1.4426950216293334961 ;  /* 0x3fb8aa3b03117820 */ /* 0x000fe20000400000 */
[----:B------:R-:W-:Y:S02]  /*0c70*/  FADD R3, RZ, -R19 ;  /* 0x80000013ff037221 */ /* 0x000fe40000000000 */
[----:B------:R-:W-:Y:S01]  /*0c80*/  FSETP.GEU.AND P6, PT, R15, -126, PT ;  /* 0xc2fc00000f00780b */ /* 0x000fe20003fce000 */
[----:B------:R-:W-:Y:S01]  /*0c90*/  FMUL R20, R7, 1.4426950216293334961 ;  /* 0x3fb8aa3b07147820 */ /* 0x000fe20000400000 */
[----:B------:R-:W-:Y:S01]  /*0ca0*/  FMUL R3, R3, 1.4426950216293334961 ;  /* 0x3fb8aa3b03037820 */ /* 0x000fe20000400000 */
[----:B------:R-:W-:-:S02]  /*0cb0*/  FSEL R7, R4, 1, P2 ;  /* 0x3f80000004077808 */ /* 0x000fc40001000000 */
[----:B------:R-:W-:Y:S02]  /*0cc0*/  FSETP.GEU.AND P2, PT, R17, -126, PT ;  /* 0xc2fc00001100780b */ /* 0x000fe40003f4e000 */
[----:B------:R-:W-:Y:S02]  /*0cd0*/  FSETP.GEU.AND P3, PT, R20, -126, PT ;  /* 0xc2fc00001400780b */ /* 0x000fe40003f6e000 */
[----:B------:R-:W-:-:S04]  /*0ce0*/  FSETP.GEU.AND P4, PT, R3, -126, PT ;  /* 0xc2fc00000300780b */ /* 0x000fc80003f8e000 */
[----:B------:R-:W-:Y:S01]  /*0cf0*/  @!P6 FMUL R15, R15, 0.5 ;  /* 0x3f0000000f0fe820 */ /* 0x000fe20000400000 */
[----:B------:R-:W-:Y:S04]  /*0d00*/  MUFU.EX2 R14, R6 ;  /* 0x00000006000e7308 */ /* 0x000fe80000000800 */
[----:B------:R-:W-:Y:S02]  /*0d10*/  @!P2 FMUL R17, R17, 0.5 ;  /* 0x3f0000001111a820 */ /* 0x000fe40000400000 */
[----:B------:R-:W-:Y:S02]  /*0d20*/  @!P3 FMUL R20, R20, 0.5 ;  /* 0x3f0000001414b820 */ /* 0x000fe40000400000 */
[----:B------:R-:W0:Y:S01]  /*0d30*/  MUFU.EX2 R15, R15 ;  /* 0x0000000f000f7308 */ /* 0x000e220000000800 */
[----:B------:R-:W-:-:S07]  /*0d40*/  @!P4 FMUL R3, R3, 0.5 ;  /* 0x3f0000000303c820 */ /* 0x000fce0000400000 */
[----:B------:R-:W1:Y:S08]  /*0d50*/  MUFU.EX2 R17, R17 ;  /* 0x0000001100117308 */ /* 0x000e700000000800 */
[----:B------:R-:W2:Y:S01]  /*0d60*/  MUFU.EX2 R20, R20 ;  /* 0x0000001400147308 */ /* 0x000ea20000000800 */
[----:B0-----:R-:W-:-:S07]  /*0d70*/  @!P6 FMUL R15, R15, R15 ;  /* 0x0000000f0f0fe220 */ /* 0x001fce0000400000 */
[----:B------:R-:W0:Y:S01]  /*0d80*/  MUFU.EX2 R3, R3 ;  /* 0x0000000300037308 */ /* 0x000e220000000800 */
[----:B------:R-:W-:Y:S01]  /*0d90*/  @!P5 FMUL R14, R14, R14 ;  /* 0x0000000e0e0ed220 */ /* 0x000fe20000400000 */
[----:B------:R-:W-:Y:S02]  /*0da0*/  FSETP.GT.AND P6, PT, R2, 8.50705917302346158658e+37, PT ;  /* 0x7e8000000200780b */ /* 0x000fe40003fc4000 */
[----:B------:R-:W-:Y:S01]  /*0db0*/  FSETP.GT.AND P5, PT, R12, 8.50705917302346158658e+37, PT ;  /* 0x7e8000000c00780b */ /* 0x000fe20003fa4000 */
[----:B------:R-:W-:Y:S01]  /*0dc0*/  FADD R22, R14, 1 ;  /* 0x3f8000000e167421 */ /* 0x000fe20000000000 */
[----:B-1----:R-:W-:Y:S01]  /*0dd0*/  @!P2 FMUL R17, R17, R17 ;  /* 0x000000111111a220 */ /* 0x002fe20000400000 */
[----:B--2---:R-:W-:Y:S01]  /*0de0*/  @!P3 FMUL R20, R20, R20 ;  /* 0x000000141414b220 */ /* 0x004fe20000400000 */
[----:B------:R-:W-:Y:S02]  /*0df0*/  FADD R23, R15, 1 ;  /* 0x3f8000000f177421 */ /* 0x000fe40000000000 */
[----:B------:R-:W-:Y:S01]  /*0e00*/  FSETP.GT.AND P2, PT, R22, 8.50705917302346158658e+37, PT ;  /* 0x7e8000001600780b */ /* 0x000fe20003f44000 */
[----:B------:R-:W-:Y:S01]  /*0e10*/  FADD R15, R17, 1 ;  /* 0x3f800000110f7421 */ /* 0x000fe20000000000 */
[----:B------:R-:W-:Y:S01]  /*0e20*/  FADD R17, R20, 1 ;  /* 0x3f80000014117421 */ /* 0x000fe20000000000 */
[----:B0-----:R-:W-:-:S02]  /*0e30*/  @!P4 FMUL R3, R3, R3 ;  /* 0x000000030303c220 */ /* 0x001fc40000400000 */
[----:B------:R-:W-:Y:S02]  /*0e40*/  @P6 FMUL R2, R2, 0.25 ;  /* 0x3e80000002026820 */ /* 0x000fe40000400000 */
[----:B------:R-:W-:Y:S01]  /*0e50*/  @P5 FMUL R12, R12, 0.25 ;  /* 0x3e8000000c0c5820 */ /* 0x000fe20000400000 */
[----:B------:R-:W-:Y:S01]  /*0e60*/  FADD R24, R3, 1 ;  /* 0x3f80000003187421 */ /* 0x000fe20000000000 */
[C---:B------:R-:W-:Y:S02]  /*0e70*/  FSEL R25, R4.reuse, 1, P5 ;  /* 0x3f80000004197808 */ /* 0x040fe40002800000 */
[----:B------:R-:W-:Y:S02]  /*0e80*/  FSETP.GT.AND P4, PT, R15, 8.50705917302346158658e+37, PT ;  /* 0x7e8000000f00780b */ /* 0x000fe40003f84000 */
[----:B------:R-:W-:Y:S02]  /*0e90*/  FSETP.GT.AND P5, PT, R17, 8.50705917302346158658e+37, PT ;  /* 0x7e8000001100780b */ /* 0x000fe40003fa4000 */
[----:B------:R-:W-:Y:S01]  /*0ea0*/  FSEL R21, R4, 1, P6 ;  /* 0x3f80000004157808 */ /* 0x000fe20003000000 */
[----:B------:R-:W0:Y:S01]  /*0eb0*/  MUFU.RCP R6, R13 ;  /* 0x0000000d00067308 */ /* 0x000e220000001000 */
[----:B------:R-:W-:-:S02]  /*0ec0*/  FSETP.GT.AND P3, PT, R23, 8.50705917302346158658e+37, PT ;  /* 0x7e8000001700780b */ /* 0x000fc40003f64000 */
[----:B------:R-:W-:Y:S01]  /*0ed0*/  FSETP.GT.AND P6, PT, R24, 8.50705917302346158658e+37, PT ;  /* 0x7e8000001800780b */ /* 0x000fe20003fc4000 */
[----:B------:R-:W-:-:S04]  /*0ee0*/  @P2 FMUL R22, R22, 0.25 ;  /* 0x3e80000016162820 */ /* 0x000fc80000400000 */
[----:B------:R1:W2:Y:S02]  /*0ef0*/  MUFU.RCP R14, R2 ;  /* 0x00000002000e7308 */ /* 0x0002a40000001000 */
[----:B-1----:R-:W1:Y:S06]  /*0f00*/  LDC.64 R2, c[0x0][0x210] ;  /* 0x00008400ff027b82 */ /* 0x002e6c0000000a00 */
[----:B------:R-:W3:Y:S01]  /*0f10*/  MUFU.RCP R12, R12 ;  /* 0x0000000c000c7308 */ /* 0x000ee20000001000 */
[----:B------:R-:W-:Y:S01]  /*0f20*/  @P4 FMUL R15, R15, 0.25 ;  /* 0x3e8000000f0f4820 */ /* 0x000fe20000400000 */
[----:B------:R-:W-:Y:S01]  /*0f30*/  @P5 FMUL R17, R17, 0.25 ;  /* 0x3e80000011115820 */ /* 0x000fe20000400000 */
[----:B------:R-:W-:Y:S01]  /*0f40*/  @P3 FMUL R23, R23, 0.25 ;  /* 0x3e80000017173820 */ /* 0x000fe20000400000 */
[----:B------:R-:W-:-:S04]  /*0f50*/  @P6 FMUL R24, R24, 0.25 ;  /* 0x3e80000018186820 */ /* 0x000fc80000400000 */
[----:B------:R-:W4:Y:S01]  /*0f60*/  MUFU.RCP R20, R22 ;  /* 0x0000001600147308 */ /* 0x000f220000001000 */
[----:B0-----:R-:W-:Y:S01]  /*0f70*/  FMUL R7, R6, R7 ;  /* 0x0000000706077220 */ /* 0x001fe20000400000 */
[----:B------:R-:W-:Y:S01]  /*0f80*/  FSEL R27, R4, 1, P2 ;  /* 0x3f800000041b7808 */ /* 0x000fe20001000000 */
[----:B--2---:R-:W-:-:S05]  /*0f90*/  FMUL R21, R14, R21 ;  /* 0x000000150e157220 */ /* 0x004fca0000400000 */
[----:B------:R-:W0:Y:S01]  /*0fa0*/  MUFU.RCP R13, R23 ;  /* 0x00000017000d7308 */ /* 0x000e220000001000 */
[----:B---3--:R-:W-:-:S07]  /*0fb0*/  FMUL R12, R12, R25 ;  /* 0x000000190c0c7220 */ /* 0x008fce0000400000 */
[----:B------:R-:W2:Y:S01]  /*0fc0*/  MUFU.RCP R15, R15 ;  /* 0x0000000f000f7308 */ /* 0x000ea20000001000 */
[----:B----4-:R-:W-:-:S07]  /*0fd0*/  FMUL R20, R20, R27 ;  /* 0x0000001b14147220 */ /* 0x010fce0000400000 */
[----:B------:R-:W3:Y:S08]  /*0fe0*/  MUFU.RCP R17, R17 ;  /* 0x0000001100117308 */ /* 0x000ef00000001000 */
[----:B------:R-:W4:Y:S01]  /*0ff0*/  MUFU.RCP R6, R24 ;  /* 0x0000001800067308 */ /* 0x000f220000001000 */
[----:B-1----:R-:W-:-:S04]  /*1000*/  IMAD.WIDE R2, R0, 0x4, R2 ;  /* 0x0000000400027825 */ /* 0x002fc800078e0202 */
[----:B------:R-:W-:Y:S01]  /*1010*/  FMUL R9, R9, R12 ;  /* 0x0000000c09097220 */ /* 0x000fe20000400000 */
[----:B------:R-:W-:Y:S01]  /*1020*/  FMUL R10, R10, R21 ;  /* 0x000000150a0a7220 */ /* 0x000fe20000400000 */
[----:B------:R-:W-:Y:S01]  /*1030*/  FSEL R0, R4, 1, P3 ;  /* 0x3f80000004007808 */ /* 0x000fe20001800000 */
[----:B------:R-:W-:Y:S01]  /*1040*/  FMUL R8, R8, R7 ;  /* 0x0000000708087220 */ /* 0x000fe20000400000 */
[C---:B------:R-:W-:Y:S01]  /*1050*/  FSEL R12, R4.reuse, 1, P4 ;  /* 0x3f800000040c7808 */ /* 0x040fe20002000000 */
[----:B------:R-:W-:Y:S01]  /*1060*/  FMUL R11, R11, R20 ;  /* 0x000000140b0b7220 */ /* 0x000fe20000400000 */
[C---:B------:R-:W-:Y:S02]  /*1070*/  FSEL R14, R4.reuse, 1, P5 ;  /* 0x3f800000040e7808 */ /* 0x040fe40002800000 */
[----:B------:R-:W-:Y:S01]  /*1080*/  FSEL R21, R4, 1, P6 ;  /* 0x3f80000004157808 */ /* 0x000fe20003000000 */
[----:B0-----:R-:W-:Y:S01]  /*1090*/  FMUL R13, R13, R0 ;  /* 0x000000000d0d7220 */ /* 0x001fe20000400000 */
[----:B--2---:R-:W-:Y:S01]  /*10a0*/  FMUL R12, R15, R12 ;  /* 0x0000000c0f0c7220 */ /* 0x004fe20000400000 */
[----:B---3--:R-:W-:Y:S01]  /*10b0*/  FMUL R7, R17, R14 ;  /* 0x0000000e11077220 */ /* 0x008fe20000400000 */
[----:B------:R0:W-:Y:S01]  /*10c0*/  @!P1 STG.E.128 desc[UR4][R2.64], R8 ;  /* 0x0000000802009986 */ /* 0x0001e2000c101d04 */
[----:B----4-:R-:W-:Y:S01]  /*10d0*/  FMUL R6, R6, R21 ;  /* 0x0000001506067220 */ /* 0x010fe20000400000 */
[----:B------:R-:W-:Y:S01]  /*10e0*/  FMUL R16, R16, R13 ;  /* 0x0000000d10107220 */ /* 0x000fe20000400000 */
[----:B------:R-:W-:Y:S01]  /*10f0*/  FMUL R17, R5, R12 ;  /* 0x0000000c05117220 */ /* 0x000fe20000400000 */
[----:B------:R-:W-:Y:S01]  /*1100*/  FMUL R18, R18, R7 ;  /* 0x0000000712127220 */ /* 0x000fe20000400000 */
[----:B------:R-:W-:Y:S01]  /*1110*/  FMUL R19, R19, R6 ;  /* 0x0000000613137220 */ /* 0x000fe20000400000 */
[----:B0-----:R-:W-:Y:S06]  /*1120*/  @P0 EXIT ;  /* 0x000000000000094d */ /* 0x001fec0003800000 */
[----:B------:R-:W-:Y:S01]  /*1130*/  STG.E.128 desc[UR4][R2.64+0x800], R16 ;  /* 0x0008001002007986 */ /* 0x000fe2000c101d04 */
[----:B------:R-:W-:Y:S05]  /*1140*/  EXIT ;  /* 0x000000000000794d */ /* 0x000fea0003800000 */
.L_x_0:
[----:B------:R-:W-:-:S00]  /*1150*/  BRA `(.L_x_0) ;  /* 0xfffffffc00fc7947 */ /* 0x000fc0000383ffff */
[----:B------:R-:W-:-:S00]  /*1160*/  NOP ;  /* 0x0000000000007918 */ /* 0x000fc00000000000 */
        /* <DEDUP_REMOVED lines=9> */
.L_x_1:


//--------------------- .nv.global.init           --------------------------
	.section	.nv.global.init,"aw",@progbits
.nv.global.init:
	.type		_$_str,@object
	.size		_$_str,(_$_str_$_2 - _$_str)
_$_str:
        /*0000*/ 	.byte	0x5f, 0x5f, 0x43, 0x55, 0x44, 0x41, 0x5f, 0x46, 0x54, 0x5a, 0x00
	.type		_$_str_$_2,@object
	.size		_$_str_$_2,(.L_1 - _$_str_$_2)
_$_str_$_2:
        /*000b*/ 	.byte	0x5f, 0x5f, 0x43, 0x55, 0x44, 0x41, 0x5f, 0x50, 0x52, 0x45, 0x43, 0x5f, 0x53, 0x51, 0x52, 0x54
        /*001b*/ 	.byte	0x00
.L_1:


//--------------------- .nv.constant0.triton_poi_fused__native_batch_norm_legit_no_training_mul_sigmoid_32 --------------------------
	.section	.nv.constant0.triton_poi_fused__native_batch_norm_legit_no_training_mul_sigmoid_32,"a",@progbits
	.sectionflags	@""
	.align	4
.nv.constant0.triton_poi_fused__native_batch_norm_legit_no_training_mul_sigmoid_32:
	.zero		580
